	.headerflags	@"EF_CUDA_TEXMODE_UNIFIED EF_CUDA_64BIT_ADDRESS EF_CUDA_ACCELERATORS EF_CUDA_SM90 EF_CUDA_VIRTUAL_SM(EF_CUDA_SM90)"
	.elftype	@"ET_EXEC"


//--------------------- .nv.info                  --------------------------
	.section	.nv.info,"",@"SHT_CUDA_INFO"
	.align	4


	//----- nvinfo : EIATTR_REGCOUNT
	.align		4
        /*0000*/ 	.byte	0x04, 0x2f
        /*0002*/ 	.short	(.L_1 - .L_0)
	.align		4
.L_0:
        /*0004*/ 	.word	index@(triton_poi_fused_add_clamp_37)
        /*0008*/ 	.word	0x00000008


	//----- nvinfo : EIATTR_MIN_STACK_SIZE
	.align		4
.L_1:
        /*000c*/ 	.byte	0x04, 0x12
        /*000e*/ 	.short	(.L_3 - .L_2)
	.align		4
.L_2:
        /*0010*/ 	.word	index@(triton_poi_fused_add_clamp_37)
        /*0014*/ 	.word	0x00000000


	//----- nvinfo : EIATTR_FRAME_SIZE
	.align		4
.L_3:
        /*0018*/ 	.byte	0x04, 0x11
        /*001a*/ 	.short	(.L_5 - .L_4)
	.align		4
.L_4:
        /*001c*/ 	.word	index@(triton_poi_fused_add_clamp_37)
        /*0020*/ 	.word	0x00000000


	//----- nvinfo : EIATTR_MIN_STACK_SIZE
	.align		4
.L_5:
        /*0024*/ 	.byte	0x04, 0x12
        /*0026*/ 	.short	(.L_7 - .L_6)
	.align		4
.L_6:
        /*0028*/ 	.word	index@(triton_poi_fused_add_clamp_37)
        /*002c*/ 	.word	0x00000000
.L_7:


//--------------------- .nv.info.triton_poi_fused_add_clamp_37 --------------------------
	.section	.nv.info.triton_poi_fused_add_clamp_37,"",@"SHT_CUDA_INFO"
	.sectionflags	@""
	.align	4


	//----- nvinfo : EIATTR_CUDA_API_VERSION
	.align		4
        /*0000*/ 	.byte	0x04, 0x37
        /*0002*/ 	.short	(.L_9 - .L_8)
.L_8:
        /*0004*/ 	.word	0x0000007c


	//----- nvinfo : EIATTR_KPARAM_INFO
	.align		4
.L_9:
        /*0008*/ 	.byte	0x04, 0x17
        /*000a*/ 	.short	(.L_11 - .L_10)
.L_10:
        /*000c*/ 	.word	0x00000000
        /*0010*/ 	.short	0x0001
        /*0012*/ 	.short	0x0008
        /*0014*/ 	.byte	0x00, 0xf0, 0x11, 0x00


	//----- nvinfo : EIATTR_KPARAM_INFO
	.align		4
.L_11:
        /*0018*/ 	.byte	0x04, 0x17
        /*001a*/ 	.short	(.L_13 - .L_12)
.L_12:
        /*001c*/ 	.word	0x00000000
        /*0020*/ 	.short	0x0000
        /*0022*/ 	.short	0x0000
        /*0024*/ 	.byte	0x00, 0xf4, 0x21, 0x00


	//----- nvinfo : EIATTR_SPARSE_MMA_MASK
	.align		4
.L_13:
        /*0028*/ 	.byte	0x03, 0x50
        /*002a*/ 	.short	0x0000


	//----- nvinfo : EIATTR_MAXREG_COUNT
	.align		4
        /*002c*/ 	.byte	0x03, 0x1b
        /*002e*/ 	.short	0x00ff


	//----- nvinfo : EIATTR_EXIT_INSTR_OFFSETS
	.align		4
        /*0030*/ 	.byte	0x04, 0x1c
        /*0032*/ 	.short	(.L_15 - .L_14)


	//   ....[0]....
.L_14:
        /*0034*/ 	.word	0x00000120


	//   ....[1]....
        /*0038*/ 	.word	0x00000150


	//----- nvinfo : EIATTR_REQNTID
	.align		4
.L_15:
        /*003c*/ 	.byte	0x04, 0x10
        /*003e*/ 	.short	(.L_17 - .L_16)
.L_16:
        /*0040*/ 	.word	0x00000020
        /*0044*/ 	.word	0x00000001
        /*0048*/ 	.word	0x00000001


	//----- nvinfo : EIATTR_CBANK_PARAM_SIZE
	.align		4
.L_17:
        /*004c*/ 	.byte	0x03, 0x19
        /*004e*/ 	.short	0x000c


	//----- nvinfo : EIATTR_PARAM_CBANK
	.align		4
        /*0050*/ 	.byte	0x04, 0x0a
        /*0052*/ 	.short	(.L_19 - .L_18)
	.align		4
.L_18:
        /*0054*/ 	.word	index@(.nv.constant0.triton_poi_fused_add_clamp_37)
        /*0058*/ 	.short	0x0210
        /*005a*/ 	.short	0x000c


	//----- nvinfo : EIATTR_SW_WAR
	.align		4
.L_19:
        /*005c*/ 	.byte	0x04, 0x36
        /*005e*/ 	.short	(.L_21 - .L_20)
.L_20:
        /*0060*/ 	.word	0x00000008
.L_21:


//--------------------- .nv.callgraph             --------------------------
	.section	.nv.callgraph,"",@"SHT_CUDA_CALLGRAPH"
	.align	4
	.sectionentsize	8
	.align		4
        /*0000*/ 	.word	0x00000000
	.align		4
        /*0004*/ 	.word	0xffffffff
	.align		4
        /*0008*/ 	.word	0x00000000
	.align		4
        /*000c*/ 	.word	0xfffffffe
	.align		4
        /*0010*/ 	.word	0x00000000
	.align		4
        /*0014*/ 	.word	0xfffffffd
	.align		4
        /*0018*/ 	.word	0x00000000
	.align		4
        /*001c*/ 	.word	0xfffffffc


//--------------------- .text.triton_poi_fused_add_clamp_37 --------------------------
	.section	.text.triton_poi_fused_add_clamp_37,"ax",@progbits
	.align	128
        .global         triton_poi_fused_add_clamp_37
        .type           triton_poi_fused_add_clamp_37,@function
        .size           triton_poi_fused_add_clamp_37,(.L_x_1 - triton_poi_fused_add_clamp_37)
        .other          triton_poi_fused_add_clamp_37,@"STO_CUDA_ENTRY STV_DEFAULT"
triton_poi_fused_add_clamp_37:
.text.triton_poi_fused_add_clamp_37:
[----:B------:R-:W0:Y:S02]  /*0000*/  LDC R1, c[0x0][0x28] ;  /* 0x00000a00ff017b82 */ /* 0x000e240000000800 */
[----:B------:R-:W1:Y:S01]  /*0010*/  S2R R2, SR_TID.X ;  /* 0x0000000000027919 */ /* 0x000e620000002100 */
[----:B------:R-:W-:Y:S01]  /*0020*/  IMAD.MOV.U32 R5, RZ, RZ, 0x40400000 ;  /* 0x40400000ff057424 */ /* 0x000fe200078e00ff */
[----:B------:R-:W2:Y:S01]  /*0030*/  S2R R3, SR_CTAID.X ;  /* 0x0000000000037919 */ /* 0x000ea20000002500 */
[C---:B-1----:R-:W-:Y:S02]  /*0040*/  LOP3.LUT R0, R2.reuse, 0x1, RZ, 0xc0, !PT ;  /* 0x0000000102007812 */ /* 0x042fe400078ec0ff */
[----:B------:R-:W-:-:S03]  /*0050*/  LOP3.LUT P0, RZ, R2, 0x1e, RZ, 0xc0, !PT ;  /* 0x0000001e02ff7812 */ /* 0x000fc6000780c0ff */
[----:B--2---:R-:W-:-:S05]  /*0060*/  IMAD R3, R3, 0x2, R0 ;  /* 0x0000000203037824 */ /* 0x004fca00078e0200 */
[----:B------:R-:W-:Y:S02]  /*0070*/  I2FP.F32.S32 R0, R3 ;  /* 0x0000000300007245 */ /* 0x000fe40000201400 */
[----:B------:R-:W-:-:S03]  /*0080*/  ISETP.LT.AND P0, PT, R3, 0x2, !P0 ;  /* 0x000000020300780c */ /* 0x000fc60004701270 */
[----:B------:R-:W-:-:S04]  /*0090*/  FADD R0, R0, 0.5 ;  /* 0x3f00000000007421 */ /* 0x000fc80000000000 */
[----:B------:R-:W-:Y:S02]  /*00a0*/  FFMA R0, R0, R5, -0.5 ;  /* 0xbf00000000007423 */ /* 0x000fe40000000005 */
[----:B------:R-:W1:Y:S03]  /*00b0*/  LDC.64 R4, c[0x0][0x210] ;  /* 0x00008400ff047b82 */ /* 0x000e660000000a00 */
[----:B------:R-:W-:-:S06]  /*00c0*/  FMNMX R0, RZ, R0, !PT ;  /* 0x00000000ff007209 */ /* 0x000fcc0007800000 */
[----:B------:R-:W2:Y:S02]  /*00d0*/  F2I.TRUNC.NTZ R0, R0 ;  /* 0x0000000000007305 */ /* 0x000ea4000020f100 */
[----:B--2---:R-:W-:Y:S01]  /*00e0*/  VIMNMX R2, R0, 0x4, PT ;  /* 0x0000000400027848 */ /* 0x004fe20003fe0100 */
[----:B-1----:R-:W-:-:S04]  /*00f0*/  IMAD.WIDE R4, R3, 0x8, R4 ;  /* 0x0000000803047825 */ /* 0x002fc800078e0204 */
[----:B------:R-:W-:-:S05]  /*0100*/  VIADD R2, R2, 0x1 ;  /* 0x0000000102027836 */ /* 0x000fca0000000000 */
[----:B------:R-:W-:Y:S01]  /*0110*/  SHF.R.S32.HI R3, RZ, 0x1f, R2 ;  /* 0x0000001fff037819 */ /* 0x000fe20000011402 */
[----:B------:R-:W-:Y:S06]  /*0120*/  @!P0 EXIT ;  /* 0x000000000000894d */ /* 0x000fec0003800000 */
[----:B------:R-:W-:Y:S02]  /*0130*/  ULDC.64 UR4, c[0x0][0x208] ;  /* 0x0000820000047ab9 */ /* 0x000fe40000000a00 */
[----:B------:R-:W-:Y:S01]  /*0140*/  STG.E.64 desc[UR4][R4.64], R2 ;  /* 0x0000000204007986 */ /* 0x000fe2000c101b04 */
[----:B------:R-:W-:Y:S05]  /*0150*/  EXIT ;  /* 0x000000000000794d */ /* 0x000fea0003800000 */
.L_x_0:
[----:B------:R-:W-:-:S00]  /*0160*/  BRA `(.L_x_0) ;  /* 0xfffffffc00fc7947 */ /* 0x000fc0000383ffff */
[----:B------:R-:W-:-:S00]  /*0170*/  NOP ;  /* 0x0000000000007918 */ /* 0x000fc00000000000 */
        /* <DEDUP_REMOVED lines=8> */
.L_x_1:


//--------------------- .nv.constant0.triton_poi_fused_add_clamp_37 --------------------------
	.section	.nv.constant0.triton_poi_fused_add_clamp_37,"a",@progbits
	.sectionflags	@""
	.align	4
.nv.constant0.triton_poi_fused_add_clamp_37:
	.zero		540
